//
// Generated by NVIDIA NVVM Compiler
//
// Compiler Build ID: CL-36424714
// Cuda compilation tools, release 13.0, V13.0.88
// Based on NVVM 20.0.0
//

.version 9.0
.target sm_100
.address_size 64

	// .globl	_Z13matmul_kernelPKfS0_Pfi
// _ZZ13matmul_kernelPKfS0_PfiE5tileA has been demoted
// _ZZ13matmul_kernelPKfS0_PfiE5tileB has been demoted

.visible .entry _Z13matmul_kernelPKfS0_Pfi(
	.param .u64 .ptr .align 1 _Z13matmul_kernelPKfS0_Pfi_param_0,
	.param .u64 .ptr .align 1 _Z13matmul_kernelPKfS0_Pfi_param_1,
	.param .u64 .ptr .align 1 _Z13matmul_kernelPKfS0_Pfi_param_2,
	.param .u32 _Z13matmul_kernelPKfS0_Pfi_param_3
)
{
	.reg .pred 	%p<8>;
	.reg .b32 	%r<43>;
	.reg .b32 	%f<111>;
	.reg .b64 	%rd<13>;
	// demoted variable
	.shared .align 4 .b8 _ZZ13matmul_kernelPKfS0_PfiE5tileA[4096];
	// demoted variable
	.shared .align 4 .b8 _ZZ13matmul_kernelPKfS0_PfiE5tileB[4096];
	ld.param.u64 	%rd3, [_Z13matmul_kernelPKfS0_Pfi_param_0];
	ld.param.u64 	%rd4, [_Z13matmul_kernelPKfS0_Pfi_param_1];
	ld.param.u64 	%rd5, [_Z13matmul_kernelPKfS0_Pfi_param_2];
	ld.param.u32 	%r24, [_Z13matmul_kernelPKfS0_Pfi_param_3];
	mov.u32 	%r25, %ctaid.y;
	shl.b32 	%r26, %r25, 5;
	mov.u32 	%r40, %tid.y;
	add.s32 	%r2, %r26, %r40;
	mov.u32 	%r27, %ctaid.x;
	shl.b32 	%r3, %r27, 5;
	mov.u32 	%r38, %tid.x;
	add.s32 	%r5, %r3, %r38;
	setp.lt.s32 	%p1, %r24, 1;
	mov.f32 	%f110, 0f00000000;
	@%p1 bra 	$L__BB0_7;
	add.s32 	%r28, %r24, 31;
	shr.u32 	%r29, %r28, 5;
	shl.b32 	%r30, %r40, 7;
	mov.u32 	%r31, _ZZ13matmul_kernelPKfS0_PfiE5tileA;
	add.s32 	%r6, %r31, %r30;
	shl.b32 	%r32, %r38, 2;
	add.s32 	%r7, %r6, %r32;
	mov.u32 	%r33, _ZZ13matmul_kernelPKfS0_PfiE5tileB;
	add.s32 	%r9, %r33, %r32;
	add.s32 	%r8, %r9, %r30;
	neg.s32 	%r42, %r29;
	mad.lo.s32 	%r34, %r40, %r24, %r38;
	add.s32 	%r41, %r34, %r3;
	shl.b32 	%r12, %r24, 5;
	mad.lo.s32 	%r39, %r24, %r2, %r38;
	cvta.to.global.u64 	%rd1, %rd3;
	cvta.to.global.u64 	%rd2, %rd4;
	mov.f32 	%f110, 0f00000000;
$L__BB0_2:
	max.u32 	%r35, %r2, %r38;
	setp.ge.u32 	%p2, %r35, %r24;
	mov.f32 	%f108, 0f00000000;
	@%p2 bra 	$L__BB0_4;
	mul.wide.u32 	%rd6, %r39, 4;
	add.s64 	%rd7, %rd1, %rd6;
	ld.global.f32 	%f108, [%rd7];
$L__BB0_4:
	setp.ge.s32 	%p3, %r5, %r24;
	st.shared.f32 	[%r7], %f108;
	setp.ge.u32 	%p4, %r40, %r24;
	mov.f32 	%f109, 0f00000000;
	or.pred  	%p5, %p3, %p4;
	@%p5 bra 	$L__BB0_6;
	mul.wide.u32 	%rd8, %r41, 4;
	add.s64 	%rd9, %rd2, %rd8;
	ld.global.f32 	%f109, [%rd9];
$L__BB0_6:
	st.shared.f32 	[%r8], %f109;
	bar.sync 	0;
	ld.shared.f32 	%f12, [%r6];
	ld.shared.f32 	%f13, [%r9];
	fma.rn.f32 	%f14, %f12, %f13, %f110;
	ld.shared.f32 	%f15, [%r6+4];
	ld.shared.f32 	%f16, [%r9+128];
	fma.rn.f32 	%f17, %f15, %f16, %f14;
	ld.shared.f32 	%f18, [%r6+8];
	ld.shared.f32 	%f19, [%r9+256];
	fma.rn.f32 	%f20, %f18, %f19, %f17;
	ld.shared.f32 	%f21, [%r6+12];
	ld.shared.f32 	%f22, [%r9+384];
	fma.rn.f32 	%f23, %f21, %f22, %f20;
	ld.shared.f32 	%f24, [%r6+16];
	ld.shared.f32 	%f25, [%r9+512];
	fma.rn.f32 	%f26, %f24, %f25, %f23;
	ld.shared.f32 	%f27, [%r6+20];
	ld.shared.f32 	%f28, [%r9+640];
	fma.rn.f32 	%f29, %f27, %f28, %f26;
	ld.shared.f32 	%f30, [%r6+24];
	ld.shared.f32 	%f31, [%r9+768];
	fma.rn.f32 	%f32, %f30, %f31, %f29;
	ld.shared.f32 	%f33, [%r6+28];
	ld.shared.f32 	%f34, [%r9+896];
	fma.rn.f32 	%f35, %f33, %f34, %f32;
	ld.shared.f32 	%f36, [%r6+32];
	ld.shared.f32 	%f37, [%r9+1024];
	fma.rn.f32 	%f38, %f36, %f37, %f35;
	ld.shared.f32 	%f39, [%r6+36];
	ld.shared.f32 	%f40, [%r9+1152];
	fma.rn.f32 	%f41, %f39, %f40, %f38;
	ld.shared.f32 	%f42, [%r6+40];
	ld.shared.f32 	%f43, [%r9+1280];
	fma.rn.f32 	%f44, %f42, %f43, %f41;
	ld.shared.f32 	%f45, [%r6+44];
	ld.shared.f32 	%f46, [%r9+1408];
	fma.rn.f32 	%f47, %f45, %f46, %f44;
	ld.shared.f32 	%f48, [%r6+48];
	ld.shared.f32 	%f49, [%r9+1536];
	fma.rn.f32 	%f50, %f48, %f49, %f47;
	ld.shared.f32 	%f51, [%r6+52];
	ld.shared.f32 	%f52, [%r9+1664];
	fma.rn.f32 	%f53, %f51, %f52, %f50;
	ld.shared.f32 	%f54, [%r6+56];
	ld.shared.f32 	%f55, [%r9+1792];
	fma.rn.f32 	%f56, %f54, %f55, %f53;
	ld.shared.f32 	%f57, [%r6+60];
	ld.shared.f32 	%f58, [%r9+1920];
	fma.rn.f32 	%f59, %f57, %f58, %f56;
	ld.shared.f32 	%f60, [%r6+64];
	ld.shared.f32 	%f61, [%r9+2048];
	fma.rn.f32 	%f62, %f60, %f61, %f59;
	ld.shared.f32 	%f63, [%r6+68];
	ld.shared.f32 	%f64, [%r9+2176];
	fma.rn.f32 	%f65, %f63, %f64, %f62;
	ld.shared.f32 	%f66, [%r6+72];
	ld.shared.f32 	%f67, [%r9+2304];
	fma.rn.f32 	%f68, %f66, %f67, %f65;
	ld.shared.f32 	%f69, [%r6+76];
	ld.shared.f32 	%f70, [%r9+2432];
	fma.rn.f32 	%f71, %f69, %f70, %f68;
	ld.shared.f32 	%f72, [%r6+80];
	ld.shared.f32 	%f73, [%r9+2560];
	fma.rn.f32 	%f74, %f72, %f73, %f71;
	ld.shared.f32 	%f75, [%r6+84];
	ld.shared.f32 	%f76, [%r9+2688];
	fma.rn.f32 	%f77, %f75, %f76, %f74;
	ld.shared.f32 	%f78, [%r6+88];
	ld.shared.f32 	%f79, [%r9+2816];
	fma.rn.f32 	%f80, %f78, %f79, %f77;
	ld.shared.f32 	%f81, [%r6+92];
	ld.shared.f32 	%f82, [%r9+2944];
	fma.rn.f32 	%f83, %f81, %f82, %f80;
	ld.shared.f32 	%f84, [%r6+96];
	ld.shared.f32 	%f85, [%r9+3072];
	fma.rn.f32 	%f86, %f84, %f85, %f83;
	ld.shared.f32 	%f87, [%r6+100];
	ld.shared.f32 	%f88, [%r9+3200];
	fma.rn.f32 	%f89, %f87, %f88, %f86;
	ld.shared.f32 	%f90, [%r6+104];
	ld.shared.f32 	%f91, [%r9+3328];
	fma.rn.f32 	%f92, %f90, %f91, %f89;
	ld.shared.f32 	%f93, [%r6+108];
	ld.shared.f32 	%f94, [%r9+3456];
	fma.rn.f32 	%f95, %f93, %f94, %f92;
	ld.shared.f32 	%f96, [%r6+112];
	ld.shared.f32 	%f97, [%r9+3584];
	fma.rn.f32 	%f98, %f96, %f97, %f95;
	ld.shared.f32 	%f99, [%r6+116];
	ld.shared.f32 	%f100, [%r9+3712];
	fma.rn.f32 	%f101, %f99, %f100, %f98;
	ld.shared.f32 	%f102, [%r6+120];
	ld.shared.f32 	%f103, [%r9+3840];
	fma.rn.f32 	%f104, %f102, %f103, %f101;
	ld.shared.f32 	%f105, [%r6+124];
	ld.shared.f32 	%f106, [%r9+3968];
	fma.rn.f32 	%f110, %f105, %f106, %f104;
	bar.sync 	0;
	add.s32 	%r42, %r42, 1;
	setp.ne.s32 	%p6, %r42, 0;
	add.s32 	%r41, %r41, %r12;
	add.s32 	%r40, %r40, 32;
	add.s32 	%r39, %r39, 32;
	add.s32 	%r38, %r38, 32;
	@%p6 bra 	$L__BB0_2;
$L__BB0_7:
	max.s32 	%r36, %r2, %r5;
	setp.ge.s32 	%p7, %r36, %r24;
	@%p7 bra 	$L__BB0_9;
	mad.lo.s32 	%r37, %r24, %r2, %r5;
	cvta.to.global.u64 	%rd10, %rd5;
	mul.wide.s32 	%rd11, %r37, 4;
	add.s64 	%rd12, %rd10, %rd11;
	st.global.f32 	[%rd12], %f110;
$L__BB0_9:
	ret;

}


// ===== COMPILED SASS (sm_100) =====

	.target	sm_100

	.elftype	@"ET_EXEC"


//--------------------- .note.nv.tkinfo           --------------------------
	.section	.note.nv.tkinfo,"",@"SHT_NOTE"
	.sectionflags	@"SHF_NOTE_NV_TKINFO"
	.tkinfo
        /*0018*/ 	.word	0x00000002
        /*0030*/ 	.string	""
        /*0030*/ 	.string	"ptxas"
        /*0030*/ 	.string	"Cuda compilation tools, release 13.0, V13.0.88"
        /*0030*/ 	.string	"Build cuda_13.0.r13.0/compiler.36424714_0"
        /*0030*/ 	.string	"-arch sm_100 -m 64 "



//--------------------- .note.nv.cuinfo           --------------------------
	.section	.note.nv.cuinfo,"",@"SHT_NOTE"
	.sectionflags	@"SHF_NOTE_NV_CUINFO"
        /*0018*/ 	.short	0x0002
        /*001a*/ 	.short	0x0064
        /*001c*/ 	.short	0x0082
	.zero		2


//--------------------- .nv.info                  --------------------------
	.section	.nv.info,"",@"SHT_CUDA_INFO"
	.align	4


	//----- nvinfo : EIATTR_REGCOUNT
	.align		4
        /*0000*/ 	.byte	0x04, 0x2f
        /*0002*/ 	.short	(.L_1 - .L_0)
	.align		4
.L_0:
        /*0004*/ 	.word	index@(_Z13matmul_kernelPKfS0_Pfi)
        /*0008*/ 	.word	0x00000020


	//----- nvinfo : EIATTR_FRAME_SIZE
	.align		4
.L_1:
        /*000c*/ 	.byte	0x04, 0x11
        /*000e*/ 	.short	(.L_3 - .L_2)
	.align		4
.L_2:
        /*0010*/ 	.word	index@(_Z13matmul_kernelPKfS0_Pfi)
        /*0014*/ 	.word	0x00000000


	//----- nvinfo : EIATTR_MIN_STACK_SIZE
	.align		4
.L_3:
        /*0018*/ 	.byte	0x04, 0x12
        /*001a*/ 	.short	(.L_5 - .L_4)
	.align		4
.L_4:
        /*001c*/ 	.word	index@(_Z13matmul_kernelPKfS0_Pfi)
        /*0020*/ 	.word	0x00000000
.L_5:


//--------------------- .nv.compat                --------------------------
	.section	.nv.compat,"",@"SHT_CUDA_COMPAT_INFO"
	.align	4
        /*0000*/ 	.byte	0x02, 0x09, 0x00, 0x00, 0x02, 0x02, 0x01, 0x00, 0x02, 0x05, 0x05, 0x00, 0x03, 0x07, 0x01, 0x01
        /*0010*/ 	.byte	0x02, 0x03, 0x00, 0x00, 0x02, 0x06, 0x01, 0x00, 0x04, 0x0b, 0x08, 0x00, 0x09, 0x00, 0x00, 0x00
        /*0020*/ 	.byte	0x00, 0x00, 0x00, 0x00


//--------------------- .nv.info._Z13matmul_kernelPKfS0_Pfi --------------------------
	.section	.nv.info._Z13matmul_kernelPKfS0_Pfi,"",@"SHT_CUDA_INFO"
	.sectionflags	@""
	.align	4


	//----- nvinfo : EIATTR_CUDA_API_VERSION
	.align		4
        /*0000*/ 	.byte	0x04, 0x37
        /*0002*/ 	.short	(.L_7 - .L_6)
.L_6:
        /*0004*/ 	.word	0x00000082


	//----- nvinfo : EIATTR_KPARAM_INFO
	.align		4
.L_7:
        /*0008*/ 	.byte	0x04, 0x17
        /*000a*/ 	.short	(.L_9 - .L_8)
.L_8:
        /*000c*/ 	.word	0x00000000
        /*0010*/ 	.short	0x0003
        /*0012*/ 	.short	0x0018
        /*0014*/ 	.byte	0x00, 0xf0, 0x11, 0x00


	//----- nvinfo : EIATTR_KPARAM_INFO
	.align		4
.L_9:
        /*0018*/ 	.byte	0x04, 0x17
        /*001a*/ 	.short	(.L_11 - .L_10)
.L_10:
        /*001c*/ 	.word	0x00000000
        /*0020*/ 	.short	0x0002
        /*0022*/ 	.short	0x0010
        /*0024*/ 	.byte	0x00, 0xf5, 0x21, 0x00


	//----- nvinfo : EIATTR_KPARAM_INFO
	.align		4
.L_11:
        /*0028*/ 	.byte	0x04, 0x17
        /*002a*/ 	.short	(.L_13 - .L_12)
.L_12:
        /*002c*/ 	.word	0x00000000
        /*0030*/ 	.short	0x0001
        /*0032*/ 	.short	0x0008
        /*0034*/ 	.byte	0x00, 0xf5, 0x21, 0x00


	//----- nvinfo : EIATTR_KPARAM_INFO
	.align		4
.L_13:
        /*0038*/ 	.byte	0x04, 0x17
        /*003a*/ 	.short	(.L_15 - .L_14)
.L_14:
        /*003c*/ 	.word	0x00000000
        /*0040*/ 	.short	0x0000
        /*0042*/ 	.short	0x0000
        /*0044*/ 	.byte	0x00, 0xf5, 0x21, 0x00


	//----- nvinfo : EIATTR_SPARSE_MMA_MASK
	.align		4
.L_15:
        /*0048*/ 	.byte	0x03, 0x50
        /*004a*/ 	.short	0x0000


	//----- nvinfo : EIATTR_MAXREG_COUNT
	.align		4
        /*004c*/ 	.byte	0x03, 0x1b
        /*004e*/ 	.short	0x00ff


	//----- nvinfo : EIATTR_NUM_BARRIERS
	.align		4
        /*0050*/ 	.byte	0x02, 0x4c
        /*0052*/ 	.byte	0x01
	.zero		1


	//----- nvinfo : EIATTR_MERCURY_ISA_VERSION
	.align		4
        /*0054*/ 	.byte	0x03, 0x5f
        /*0056*/ 	.short	0x0101


	//----- nvinfo : EIATTR_VRC_CTA_INIT_COUNT
	.align		4
        /*0058*/ 	.byte	0x02, 0x4a
	.zero		1
	.zero		1


	//----- nvinfo : EIATTR_EXIT_INSTR_OFFSETS
	.align		4
        /*005c*/ 	.byte	0x04, 0x1c
        /*005e*/ 	.short	(.L_17 - .L_16)


	//   ....[0]....
.L_16:
        /*0060*/ 	.word	0x00000800


	//   ....[1]....
        /*0064*/ 	.word	0x00000850


	//----- nvinfo : EIATTR_CBANK_PARAM_SIZE
	.align		4
.L_17:
        /*0068*/ 	.byte	0x03, 0x19
        /*006a*/ 	.short	0x001c


	//----- nvinfo : EIATTR_PARAM_CBANK
	.align		4
        /*006c*/ 	.byte	0x04, 0x0a
        /*006e*/ 	.short	(.L_19 - .L_18)
	.align		4
.L_18:
        /*0070*/ 	.word	index@(.nv.constant0._Z13matmul_kernelPKfS0_Pfi)
        /*0074*/ 	.short	0x0380
        /*0076*/ 	.short	0x001c


	//----- nvinfo : EIATTR_SW_WAR
	.align		4
.L_19:
        /*0078*/ 	.byte	0x04, 0x36
        /*007a*/ 	.short	(.L_21 - .L_20)
.L_20:
        /*007c*/ 	.word	0x00000008
.L_21:


//--------------------- .nv.callgraph             --------------------------
	.section	.nv.callgraph,"",@"SHT_CUDA_CALLGRAPH"
	.align	4
	.sectionentsize	8
	.align		4
        /*0000*/ 	.word	0x00000000
	.align		4
        /*0004*/ 	.word	0xffffffff
	.align		4
        /*0008*/ 	.word	0x00000000
	.align		4
        /*000c*/ 	.word	0xfffffffe
	.align		4
        /*0010*/ 	.word	0x00000000
	.align		4
        /*0014*/ 	.word	0xfffffffd
	.align		4
        /*0018*/ 	.word	0x00000000
	.align		4
        /*001c*/ 	.word	0xfffffffc


//--------------------- .text._Z13matmul_kernelPKfS0_Pfi --------------------------
	.section	.text._Z13matmul_kernelPKfS0_Pfi,"ax",@progbits
	.align	128
        .global         _Z13matmul_kernelPKfS0_Pfi
        .type           _Z13matmul_kernelPKfS0_Pfi,@function
        .size           _Z13matmul_kernelPKfS0_Pfi,(.L_x_3 - _Z13matmul_kernelPKfS0_Pfi)
        .other          _Z13matmul_kernelPKfS0_Pfi,@"STO_CUDA_ENTRY STV_DEFAULT"
_Z13matmul_kernelPKfS0_Pfi:
.text._Z13matmul_kernelPKfS0_Pfi:
[----:B------:R-:W-:Y:S01]  /*0000*/  LDC R1, c[0x0][0x37c] ;  /* 0x0000df00ff017b82 */ /* 0x000fe20000000800 */
[----:B------:R-:W0:Y:S01]  /*0010*/  LDCU UR4, c[0x0][0x398] ;  /* 0x00007300ff0477ac */ /* 0x000e220008000800 */
[----:B------:R-:W1:Y:S01]  /*0020*/  S2R R20, SR_CTAID.Y ;  /* 0x0000000000147919 */ /* 0x000e620000002600 */
[----:B------:R-:W-:Y:S01]  /*0030*/  HFMA2 R23, -RZ, RZ, 0, 0 ;  /* 0x00000000ff177431 */ /* 0x000fe200000001ff */
[----:B------:R-:W2:Y:S01]  /*0040*/  LDCU.64 UR8, c[0x0][0x358] ;  /* 0x00006b00ff0877ac */ /* 0x000ea20008000a00 */
[----:B------:R-:W1:Y:S01]  /*0050*/  S2R R18, SR_TID.Y ;  /* 0x0000000000127919 */ /* 0x000e620000002200 */
[----:B------:R-:W3:Y:S01]  /*0060*/  S2R R4, SR_CTAID.X ;  /* 0x0000000000047919 */ /* 0x000ee20000002500 */
[----:B------:R-:W3:Y:S01]  /*0070*/  S2R R19, SR_TID.X ;  /* 0x0000000000137919 */ /* 0x000ee20000002100 */
[----:B0-----:R-:W-:-:S04]  /*0080*/  MOV R6, UR4 ;  /* 0x0000000400067c02 */ /* 0x001fc80008000f00 */
[----:B------:R-:W-:Y:S02]  /*0090*/  ISETP.GE.AND P0, PT, R6, 0x1, PT ;  /* 0x000000010600780c */ /* 0x000fe40003f06270 */
[----:B-1----:R-:W-:Y:S02]  /*00a0*/  LEA R20, R20, R18, 0x5 ;  /* 0x0000001214147211 */ /* 0x002fe400078e28ff */
[----:B---3--:R-:W-:-:S09]  /*00b0*/  LEA R21, R4, R19, 0x5 ;  /* 0x0000001304157211 */ /* 0x008fd200078e28ff */
[----:B--2---:R-:W-:Y:S05]  /*00c0*/  @!P0 BRA `(.L_x_0) ;  /* 0x0000000400c48947 */ /* 0x004fea0003800000 */
[----:B------:R-:W0:Y:S01]  /*00d0*/  S2UR UR6, SR_CgaCtaId ;  /* 0x00000000000679c3 */ /* 0x000e220000008800 */
[----:B------:R-:W-:Y:S01]  /*00e0*/  UMOV UR4, 0x400 ;  /* 0x0000040000047882 */ /* 0x000fe20000000000 */
[----:B------:R-:W-:Y:S01]  /*00f0*/  IADD3 R2, PT, PT, R6, 0x1f, RZ ;  /* 0x0000001f06027810 */ /* 0x000fe20007ffe0ff */
[----:B------:R-:W-:Y:S01]  /*0100*/  UIADD3 UR5, UPT, UPT, UR4, 0x1000, URZ ;  /* 0x0000100004057890 */ /* 0x000fe2000fffe0ff */
[-CC-:B------:R-:W-:Y:S01]  /*0110*/  IMAD R17, R18, R6.reuse, R19.reuse ;  /* 0x0000000612117224 */ /* 0x180fe200078e0213 */
[----:B------:R-:W-:Y:S01]  /*0120*/  MOV R23, RZ ;  /* 0x000000ff00177202 */ /* 0x000fe20000000f00 */
[----:B------:R-:W-:Y:S01]  /*0130*/  IMAD R7, R20, R6, R19 ;  /* 0x0000000614077224 */ /* 0x000fe200078e0213 */
[----:B------:R-:W-:Y:S01]  /*0140*/  SHF.R.U32.HI R2, RZ, 0x5, R2 ;  /* 0x00000005ff027819 */ /* 0x000fe20000011602 */
[----:B------:R-:W1:Y:S01]  /*0150*/  LDC R0, c[0x0][0x398] ;  /* 0x0000e600ff007b82 */ /* 0x000e620000000800 */
[----:B------:R-:W-:Y:S02]  /*0160*/  LEA R17, R4, R17, 0x5 ;  /* 0x0000001104117211 */ /* 0x000fe400078e28ff */
[----:B------:R-:W-:Y:S01]  /*0170*/  IADD3 R16, PT, PT, -R2, RZ, RZ ;  /* 0x000000ff02107210 */ /* 0x000fe20007ffe1ff */
[----:B0-----:R-:W-:-:S02]  /*0180*/  ULEA UR4, UR6, UR4, 0x18 ;  /* 0x0000000406047291 */ /* 0x001fc4000f8ec0ff */
[----:B------:R-:W-:-:S04]  /*0190*/  ULEA UR5, UR6, UR5, 0x18 ;  /* 0x0000000506057291 */ /* 0x000fc8000f8ec0ff */
[C---:B------:R-:W-:Y:S02]  /*01a0*/  LEA R5, R18.reuse, UR4, 0x7 ;  /* 0x0000000412057c11 */ /* 0x040fe4000f8e38ff */
[C---:B------:R-:W-:Y:S02]  /*01b0*/  LEA R3, R19.reuse, UR5, 0x2 ;  /* 0x0000000513037c11 */ /* 0x040fe4000f8e10ff */
[----:B------:R-:W-:Y:S02]  /*01c0*/  LEA R4, R19, R5, 0x2 ;  /* 0x0000000513047211 */ /* 0x000fe400078e10ff */
[----:B------:R-:W-:-:S07]  /*01d0*/  LEA R2, R18, R3, 0x7 ;  /* 0x0000000312027211 */ /* 0x000fce00078e38ff */
.L_x_1:
[----:B-1----:R-:W-:Y:S01]  /*01e0*/  MOV R6, R0 ;  /* 0x0000000000067202 */ /* 0x002fe20000000f00 */
[----:B------:R-:W-:Y:S01]  /*01f0*/  HFMA2 R27, -RZ, RZ, 0, 0 ;  /* 0x00000000ff1b7431 */ /* 0x000fe200000001ff */
[----:B------:R-:W-:Y:S02]  /*0200*/  VIMNMX.U32 R9, PT, PT, R20, R19, !PT ;  /* 0x0000001314097248 */ /* 0x000fe40007fe0000 */
[-C--:B------:R-:W-:Y:S02]  /*0210*/  ISETP.GE.U32.AND P0, PT, R18, R6.reuse, PT ;  /* 0x000000061200720c */ /* 0x080fe40003f06070 */
[-C--:B------:R-:W-:Y:S02]  /*0220*/  ISETP.GE.U32.AND P1, PT, R9, R6.reuse, PT ;  /* 0x000000060900720c */ /* 0x080fe40003f26070 */
[----:B------:R-:W-:Y:S02]  /*0230*/  ISETP.GE.OR P0, PT, R21, R6, P0 ;  /* 0x000000061500720c */ /* 0x000fe40000706670 */
[----:B------:R-:W-:-:S09]  /*0240*/  MOV R29, RZ ;  /* 0x000000ff001d7202 */ /* 0x000fd20000000f00 */
[----:B------:R-:W0:Y:S08]  /*0250*/  @!P1 LDC.64 R10, c[0x0][0x380] ;  /* 0x0000e000ff0a9b82 */ /* 0x000e300000000a00 */
[----:B------:R-:W1:Y:S01]  /*0260*/  @!P0 LDC.64 R8, c[0x0][0x388] ;  /* 0x0000e200ff088b82 */ /* 0x000e620000000a00 */
[----:B0-----:R-:W-:-:S05]  /*0270*/  @!P1 IMAD.WIDE.U32 R10, R7, 0x4, R10 ;  /* 0x00000004070a9825 */ /* 0x001fca00078e000a */
[----:B------:R-:W2:Y:S01]  /*0280*/  @!P1 LDG.E R27, desc[UR8][R10.64] ;  /* 0x000000080a1b9981 */ /* 0x000ea2000c1e1900 */
[----:B-1----:R-:W-:-:S05]  /*0290*/  @!P0 IMAD.WIDE.U32 R8, R17, 0x4, R8 ;  /* 0x0000000411088825 */ /* 0x002fca00078e0008 */
[----:B------:R-:W3:Y:S04]  /*02a0*/  @!P0 LDG.E R29, desc[UR8][R8.64] ;  /* 0x00000008081d8981 */ /* 0x000ee8000c1e1900 */
[----:B--2---:R-:W-:Y:S04]  /*02b0*/  STS [R4], R27 ;  /* 0x0000001b04007388 */ /* 0x004fe80000000800 */
[----:B---3--:R-:W-:Y:S01]  /*02c0*/  STS [R2], R29 ;  /* 0x0000001d02007388 */ /* 0x008fe20000000800 */
[----:B------:R-:W-:Y:S06]  /*02d0*/  BAR.SYNC.DEFER_BLOCKING 0x0 ;  /* 0x0000000000007b1d */ /* 0x000fec0000010000 */
[----:B------:R-:W-:Y:S04]  /*02e0*/  LDS R22, [R3] ;  /* 0x0000000003167984 */ /* 0x000fe80000000800 */
[----:B------:R-:W0:Y:S04]  /*02f0*/  LDS.128 R12, [R5] ;  /* 0x00000000050c7984 */ /* 0x000e280000000c00 */
[----:B------:R-:W1:Y:S04]  /*0300*/  LDS R26, [R3+0x80] ;  /* 0x00008000031a7984 */ /* 0x000e680000000800 */
[----:B------:R-:W2:Y:S04]  /*0310*/  LDS R25, [R3+0x100] ;  /* 0x0001000003197984 */ /* 0x000ea80000000800 */
[----:B------:R-:W3:Y:S04]  /*0320*/  LDS R24, [R3+0x180] ;  /* 0x0001800003187984 */ /* 0x000ee80000000800 */
[----:B------:R-:W-:Y:S01]  /*0330*/  LDS.128 R8, [R5+0x10] ;  /* 0x0000100005087984 */ /* 0x000fe20000000c00 */
[----:B0-----:R-:W-:-:S03]  /*0340*/  FFMA R12, R12, R22, R23 ;  /* 0x000000160c0c7223 */ /* 0x001fc60000000017 */
[----:B------:R-:W0:Y:S01]  /*0350*/  LDS R23, [R3+0x200] ;  /* 0x0002000003177984 */ /* 0x000e220000000800 */
[----:B-1----:R-:W-:-:S03]  /*0360*/  FFMA R12, R26, R13, R12 ;  /* 0x0000000d1a0c7223 */ /* 0x002fc6000000000c */
[----:B------:R-:W1:Y:S01]  /*0370*/  LDS R22, [R3+0x280] ;  /* 0x0002800003167984 */ /* 0x000e620000000800 */
[----:B--2---:R-:W-:-:S03]  /*0380*/  FFMA R13, R25, R14, R12 ;  /* 0x0000000e190d7223 */ /* 0x004fc6000000000c */
[----:B------:R-:W2:Y:S01]  /*0390*/  LDS R25, [R3+0x300] ;  /* 0x0003000003197984 */ /* 0x000ea20000000800 */
[----:B---3--:R-:W-:-:S03]  /*03a0*/  FFMA R13, R24, R15, R13 ;  /* 0x0000000f180d7223 */ /* 0x008fc6000000000d */
[----:B------:R-:W3:Y:S04]  /*03b0*/  LDS R24, [R3+0x380] ;  /* 0x0003800003187984 */ /* 0x000ee80000000800 */
[----:B------:R-:W-:Y:S01]  /*03c0*/  LDS R26, [R3+0xb80] ;  /* 0x000b8000031a7984 */ /* 0x000fe20000000800 */
[----:B0-----:R-:W-:-:S03]  /*03d0*/  FFMA R27, R8, R23, R13 ;  /* 0x00000017081b7223 */ /* 0x001fc6000000000d */
[----:B------:R-:W-:Y:S04]  /*03e0*/  LDS R23, [R3+0x400] ;  /* 0x0004000003177984 */ /* 0x000fe80000000800 */
[----:B------:R-:W0:Y:S01]  /*03f0*/  LDS.128 R12, [R5+0x20] ;  /* 0x00002000050c7984 */ /* 0x000e220000000c00 */
[----:B-1----:R-:W-:-:S03]  /*0400*/  FFMA R8, R22, R9, R27 ;  /* 0x0000000916087223 */ /* 0x002fc6000000001b */
[----:B------:R-:W1:Y:S01]  /*0410*/  LDS R22, [R3+0x480] ;  /* 0x0004800003167984 */ /* 0x000e620000000800 */
[----:B--2---:R-:W-:-:S03]  /*0420*/  FFMA R9, R25, R10, R8 ;  /* 0x0000000a19097223 */ /* 0x004fc60000000008 */
[----:B------:R-:W2:Y:S01]  /*0430*/  LDS R25, [R3+0x500] ;  /* 0x0005000003197984 */ /* 0x000ea20000000800 */
[----:B---3--:R-:W-:-:S03]  /*0440*/  FFMA R9, R24, R11, R9 ;  /* 0x0000000b18097223 */ /* 0x008fc60000000009 */
[----:B------:R-:W3:Y:S01]  /*0450*/  LDS R24, [R3+0x580] ;  /* 0x0005800003187984 */ /* 0x000ee20000000800 */
        /* <DEDUP_REMOVED lines=26> */
[----:B------:R-:W-:Y:S04]  /*0600*/  LDS R27, [R3+0xc00] ;  /* 0x000c0000031b7984 */ /* 0x000fe80000000800 */
[----:B------:R-:W-:Y:S01]  /*0610*/  LDS R24, [R3+0xc80] ;  /* 0x000c800003187984 */ /* 0x000fe20000000800 */
[----:B0-----:R-:W-:-:S03]  /*0620*/  FFMA R23, R8, R23, R13 ;  /* 0x0000001708177223 */ /* 0x001fc6000000000d */
[----:B------:R-:W0:Y:S01]  /*0630*/  LDS.128 R12, [R5+0x60] ;  /* 0x00006000050c7984 */ /* 0x000e220000000c00 */
[----:B-1----:R-:W-:-:S03]  /*0640*/  FFMA R22, R22, R9, R23 ;  /* 0x0000000916167223 */ /* 0x002fc60000000017 */
[----:B------:R-:W1:Y:S01]  /*0650*/  LDS R23, [R3+0xd00] ;  /* 0x000d000003177984 */ /* 0x000e620000000800 */
[----:B--2---:R-:W-:-:S03]  /*0660*/  FFMA R25, R25, R10, R22 ;  /* 0x0000000a19197223 */ /* 0x004fc60000000016 */
[----:B------:R-:W2:Y:S01]  /*0670*/  LDS R22, [R3+0xd80] ;  /* 0x000d800003167984 */ /* 0x000ea20000000800 */
[----:B------:R-:W-:-:S03]  /*0680*/  FFMA R11, R26, R11, R25 ;  /* 0x0000000b1a0b7223 */ /* 0x000fc60000000019 */
[----:B------:R-:W-:Y:S01]  /*0690*/  LDS R25, [R3+0xe00] ;  /* 0x000e000003197984 */ /* 0x000fe20000000800 */
[----:B0-----:R-:W-:-:S03]  /*06a0*/  FFMA R27, R12, R27, R11 ;  /* 0x0000001b0c1b7223 */ /* 0x001fc6000000000b */
[----:B------:R-:W0:Y:S01]  /*06b0*/  LDS.128 R8, [R5+0x70] ;  /* 0x0000700005087984 */ /* 0x000e220000000c00 */
[----:B------:R-:W-:-:S03]  /*06c0*/  FFMA R24, R24, R13, R27 ;  /* 0x0000000d18187223 */ /* 0x000fc6000000001b */
[----:B------:R-:W3:Y:S04]  /*06d0*/  LDS R27, [R3+0xe80] ;  /* 0x000e8000031b7984 */ /* 0x000ee80000000800 */
[----:B------:R-:W4:Y:S04]  /*06e0*/  LDS R13, [R3+0xf00] ;  /* 0x000f0000030d7984 */ /* 0x000f280000000800 */
[----:B------:R-:W5:Y:S01]  /*06f0*/  LDS R12, [R3+0xf80] ;  /* 0x000f8000030c7984 */ /* 0x000f620000000800 */
[----:B-1----:R-:W-:Y:S01]  /*0700*/  FFMA R23, R23, R14, R24 ;  /* 0x0000000e17177223 */ /* 0x002fe20000000018 */
[----:B------:R-:W-:-:S03]  /*0710*/  IADD3 R16, PT, PT, R16, 0x1, RZ ;  /* 0x0000000110107810 */ /* 0x000fc60007ffe0ff */
[----:B--2---:R-:W-:Y:S01]  /*0720*/  FFMA R15, R22, R15, R23 ;  /* 0x0000000f160f7223 */ /* 0x004fe20000000017 */
[----:B------:R-:W-:Y:S01]  /*0730*/  BAR.SYNC.DEFER_BLOCKING 0x0 ;  /* 0x0000000000007b1d */ /* 0x000fe20000010000 */
[----:B------:R-:W-:Y:S02]  /*0740*/  ISETP.NE.AND P0, PT, R16, RZ, PT ;  /* 0x000000ff1000720c */ /* 0x000fe40003f05270 */
[----:B------:R-:W-:Y:S02]  /*0750*/  IADD3 R19, PT, PT, R19, 0x20, RZ ;  /* 0x0000002013137810 */ /* 0x000fe40007ffe0ff */
[----:B------:R-:W-:Y:S02]  /*0760*/  IADD3 R18, PT, PT, R18, 0x20, RZ ;  /* 0x0000002012127810 */ /* 0x000fe40007ffe0ff */
[----:B------:R-:W-:Y:S02]  /*0770*/  IADD3 R7, PT, PT, R7, 0x20, RZ ;  /* 0x0000002007077810 */ /* 0x000fe40007ffe0ff */
[----:B------:R-:W-:Y:S01]  /*0780*/  LEA R17, R6, R17, 0x5 ;  /* 0x0000001106117211 */ /* 0x000fe200078e28ff */
[----:B0-----:R-:W-:-:S04]  /*0790*/  FFMA R8, R8, R25, R15 ;  /* 0x0000001908087223 */ /* 0x001fc8000000000f */
[----:B---3--:R-:W-:-:S04]  /*07a0*/  FFMA R8, R27, R9, R8 ;  /* 0x000000091b087223 */ /* 0x008fc80000000008 */
[----:B----4-:R-:W-:-:S04]  /*07b0*/  FFMA R13, R13, R10, R8 ;  /* 0x0000000a0d0d7223 */ /* 0x010fc80000000008 */
[----:B-----5:R-:W-:Y:S01]  /*07c0*/  FFMA R23, R12, R11, R13 ;  /* 0x0000000b0c177223 */ /* 0x020fe2000000000d */
[----:B------:R-:W-:Y:S06]  /*07d0*/  @P0 BRA `(.L_x_1) ;  /* 0xfffffff800800947 */ /* 0x000fec000383ffff */
.L_x_0:
[----:B------:R-:W-:-:S04]  /*07e0*/  VIMNMX R3, PT, PT, R20, R21, !PT ;  /* 0x0000001514037248 */ /* 0x000fc80007fe0100 */
[----:B------:R-:W-:-:S13]  /*07f0*/  ISETP.GE.AND P0, PT, R3, R6, PT ;  /* 0x000000060300720c */ /* 0x000fda0003f06270 */
[----:B------:R-:W-:Y:S05]  /*0800*/  @P0 EXIT ;  /* 0x000000000000094d */ /* 0x000fea0003800000 */
[----:B------:R-:W0:Y:S01]  /*0810*/  LDC.64 R2, c[0x0][0x390] ;  /* 0x0000e400ff027b82 */ /* 0x000e220000000a00 */
[----:B------:R-:W-:-:S04]  /*0820*/  IMAD R21, R20, R6, R21 ;  /* 0x0000000614157224 */ /* 0x000fc800078e0215 */
[----:B0-----:R-:W-:-:S05]  /*0830*/  IMAD.WIDE R2, R21, 0x4, R2 ;  /* 0x0000000415027825 */ /* 0x001fca00078e0202 */
[----:B------:R-:W-:Y:S01]  /*0840*/  STG.E desc[UR8][R2.64], R23 ;  /* 0x0000001702007986 */ /* 0x000fe2000c101908 */
[----:B------:R-:W-:Y:S05]  /*0850*/  EXIT ;  /* 0x000000000000794d */ /* 0x000fea0003800000 */
.L_x_2:
[----:B------:R-:W-:-:S00]  /*0860*/  BRA `(.L_x_2) ;  /* 0xfffffffc00fc7947 */ /* 0x000fc0000383ffff */
[----:B------:R-:W-:-:S00]  /*0870*/  NOP ;  /* 0x0000000000007918 */ /* 0x000fc00000000000 */
        /* <DEDUP_REMOVED lines=8> */
.L_x_3:


//--------------------- .nv.shared._Z13matmul_kernelPKfS0_Pfi --------------------------
	.section	.nv.shared._Z13matmul_kernelPKfS0_Pfi,"aw",@nobits
	.sectionflags	@""
	.align	4
.nv.shared._Z13matmul_kernelPKfS0_Pfi:
	.zero		9216


//--------------------- .nv.shared.reserved.0     --------------------------
	.section	.nv.shared.reserved.0,"aw",@nobits
	.weak		__nv_reservedSMEM_offset_0_alias
	.size		__nv_reservedSMEM_offset_0_alias, 0, 64
	.other		__nv_reservedSMEM_offset_0_alias,@"STO_CUDA_RESERVED_SHARED STV_DEFAULT"
__nv_reservedSMEM_offset_0_alias:
	.zero		0
	.zero		64


//--------------------- .nv.constant0._Z13matmul_kernelPKfS0_Pfi --------------------------
	.section	.nv.constant0._Z13matmul_kernelPKfS0_Pfi,"a",@progbits
	.sectionflags	@""
	.align	4
.nv.constant0._Z13matmul_kernelPKfS0_Pfi:
	.zero		924


//--------------------- SYMBOLS --------------------------

	.type		.nv.reservedSmem.offset0,@object
	.size		.nv.reservedSmem.offset0,0x4
	.type		.nv.reservedSmem.cap,@object
	.size		.nv.reservedSmem.cap,0x4
